	.headerflags	@"EF_CUDA_TEXMODE_UNIFIED EF_CUDA_64BIT_ADDRESS EF_CUDA_ACCELERATORS EF_CUDA_SM90 EF_CUDA_VIRTUAL_SM(EF_CUDA_SM90)"
	.elftype	@"ET_EXEC"


//--------------------- .nv.info                  --------------------------
	.section	.nv.info,"",@"SHT_CUDA_INFO"
	.align	4


	//----- nvinfo : EIATTR_REGCOUNT
	.align		4
        /*0000*/ 	.byte	0x04, 0x2f
        /*0002*/ 	.short	(.L_1 - .L_0)
	.align		4
.L_0:
        /*0004*/ 	.word	index@(triton_mm)
        /*0008*/ 	.word	0x00000036


	//----- nvinfo : EIATTR_MIN_STACK_SIZE
	.align		4
.L_1:
        /*000c*/ 	.byte	0x04, 0x12
        /*000e*/ 	.short	(.L_3 - .L_2)
	.align		4
.L_2:
        /*0010*/ 	.word	index@(triton_mm)
        /*0014*/ 	.word	0x00000000


	//----- nvinfo : EIATTR_FRAME_SIZE
	.align		4
.L_3:
        /*0018*/ 	.byte	0x04, 0x11
        /*001a*/ 	.short	(.L_5 - .L_4)
	.align		4
.L_4:
        /*001c*/ 	.word	index@(triton_mm)
        /*0020*/ 	.word	0x00000000


	//----- nvinfo : EIATTR_MIN_STACK_SIZE
	.align		4
.L_5:
        /*0024*/ 	.byte	0x04, 0x12
        /*0026*/ 	.short	(.L_7 - .L_6)
	.align		4
.L_6:
        /*0028*/ 	.word	index@(triton_mm)
        /*002c*/ 	.word	0x00000000
.L_7:


//--------------------- .nv.info.triton_mm        --------------------------
	.section	.nv.info.triton_mm,"",@"SHT_CUDA_INFO"
	.sectionflags	@""
	.align	4


	//----- nvinfo : EIATTR_CUDA_API_VERSION
	.align		4
        /*0000*/ 	.byte	0x04, 0x37
        /*0002*/ 	.short	(.L_9 - .L_8)
.L_8:
        /*0004*/ 	.word	0x0000007c


	//----- nvinfo : EIATTR_KPARAM_INFO
	.align		4
.L_9:
        /*0008*/ 	.byte	0x04, 0x17
        /*000a*/ 	.short	(.L_11 - .L_10)
.L_10:
        /*000c*/ 	.word	0x00000000
        /*0010*/ 	.short	0x0004
        /*0012*/ 	.short	0x001c
        /*0014*/ 	.byte	0x00, 0xf0, 0x11, 0x00


	//----- nvinfo : EIATTR_KPARAM_INFO
	.align		4
.L_11:
        /*0018*/ 	.byte	0x04, 0x17
        /*001a*/ 	.short	(.L_13 - .L_12)
.L_12:
        /*001c*/ 	.word	0x00000000
        /*0020*/ 	.short	0x0003
        /*0022*/ 	.short	0x0018
        /*0024*/ 	.byte	0x00, 0xf0, 0x11, 0x00


	//----- nvinfo : EIATTR_KPARAM_INFO
	.align		4
.L_13:
        /*0028*/ 	.byte	0x04, 0x17
        /*002a*/ 	.short	(.L_15 - .L_14)
.L_14:
        /*002c*/ 	.word	0x00000000
        /*0030*/ 	.short	0x0002
        /*0032*/ 	.short	0x0010
        /*0034*/ 	.byte	0x00, 0xf0, 0x21, 0x00


	//----- nvinfo : EIATTR_KPARAM_INFO
	.align		4
.L_15:
        /*0038*/ 	.byte	0x04, 0x17
        /*003a*/ 	.short	(.L_17 - .L_16)
.L_16:
        /*003c*/ 	.word	0x00000000
        /*0040*/ 	.short	0x0001
        /*0042*/ 	.short	0x0008
        /*0044*/ 	.byte	0x00, 0xf0, 0x21, 0x00


	//----- nvinfo : EIATTR_KPARAM_INFO
	.align		4
.L_17:
        /*0048*/ 	.byte	0x04, 0x17
        /*004a*/ 	.short	(.L_19 - .L_18)
.L_18:
        /*004c*/ 	.word	0x00000000
        /*0050*/ 	.short	0x0000
        /*0052*/ 	.short	0x0000
        /*0054*/ 	.byte	0x00, 0xf0, 0x21, 0x00


	//----- nvinfo : EIATTR_SPARSE_MMA_MASK
	.align		4
.L_19:
        /*0058*/ 	.byte	0x03, 0x50
        /*005a*/ 	.short	0x0000


	//----- nvinfo : EIATTR_MAXREG_COUNT
	.align		4
        /*005c*/ 	.byte	0x03, 0x1b
        /*005e*/ 	.short	0x00ff


	//----- nvinfo : EIATTR_EXIT_INSTR_OFFSETS
	.align		4
        /*0060*/ 	.byte	0x04, 0x1c
        /*0062*/ 	.short	(.L_21 - .L_20)


	//   ....[0]....
.L_20:
        /*0064*/ 	.word	0x00000040


	//   ....[1]....
        /*0068*/ 	.word	0x000015f0


	//   ....[2]....
        /*006c*/ 	.word	0x00001640


	//----- nvinfo : EIATTR_MAX_THREADS
	.align		4
.L_21:
        /*0070*/ 	.byte	0x04, 0x05
        /*0072*/ 	.short	(.L_23 - .L_22)
.L_22:
        /*0074*/ 	.word	0x00000040
        /*0078*/ 	.word	0x00000001
        /*007c*/ 	.word	0x00000001


	//----- nvinfo : EIATTR_CBANK_PARAM_SIZE
	.align		4
.L_23:
        /*0080*/ 	.byte	0x03, 0x19
        /*0082*/ 	.short	0x0020


	//----- nvinfo : EIATTR_PARAM_CBANK
	.align		4
        /*0084*/ 	.byte	0x04, 0x0a
        /*0086*/ 	.short	(.L_25 - .L_24)
	.align		4
.L_24:
        /*0088*/ 	.word	index@(.nv.constant0.triton_mm)
        /*008c*/ 	.short	0x0210
        /*008e*/ 	.short	0x0020


	//----- nvinfo : EIATTR_SW_WAR
	.align		4
.L_25:
        /*0090*/ 	.byte	0x04, 0x36
        /*0092*/ 	.short	(.L_27 - .L_26)
.L_26:
        /*0094*/ 	.word	0x00000008
.L_27:


//--------------------- .nv.callgraph             --------------------------
	.section	.nv.callgraph,"",@"SHT_CUDA_CALLGRAPH"
	.align	4
	.sectionentsize	8
	.align		4
        /*0000*/ 	.word	0x00000000
	.align		4
        /*0004*/ 	.word	0xffffffff
	.align		4
        /*0008*/ 	.word	0x00000000
	.align		4
        /*000c*/ 	.word	0xfffffffe
	.align		4
        /*0010*/ 	.word	0x00000000
	.align		4
        /*0014*/ 	.word	0xfffffffd
	.align		4
        /*0018*/ 	.word	0x00000000
	.align		4
        /*001c*/ 	.word	0xfffffffc


//--------------------- .text.triton_mm           --------------------------
	.section	.text.triton_mm,"ax",@progbits
	.sectionflags	@"SHF_BARRIERS=1"
	.align	128
        .global         triton_mm
        .type           triton_mm,@function
        .size           triton_mm,(.L_x_2 - triton_mm)
        .other          triton_mm,@"STO_CUDA_ENTRY STV_DEFAULT"
triton_mm:
.text.triton_mm:
[----:B------:R-:W0:Y:S02]  /*0000*/  LDC R1, c[0x0][0x28] ;  /* 0x00000a00ff017b82 */ /* 0x000e240000000800 */
[----:B------:R-:W1:Y:S02]  /*0010*/  LDC R13, c[0x0][0x22c] ;  /* 0x00008b00ff0d7b82 */ /* 0x000e640000000800 */
[----:B-1----:R-:W-:-:S05]  /*0020*/  IMAD R0, R13, 0xc00, RZ ;  /* 0x00000c000d007824 */ /* 0x002fca00078e02ff */
[----:B------:R-:W-:-:S13]  /*0030*/  ISETP.NE.AND P0, PT, R0, RZ, PT ;  /* 0x000000ff0000720c */ /* 0x000fda0003f05270 */
[----:B------:R-:W-:Y:S05]  /*0040*/  @!P0 EXIT ;  /* 0x000000000000894d */ /* 0x000fea0003800000 */
[----:B------:R-:W1:Y:S01]  /*0050*/  S2R R11, SR_CTAID.X ;  /* 0x00000000000b7919 */ /* 0x000e620000002500 */
[----:B------:R-:W-:Y:S01]  /*0060*/  VIADD R0, R13, 0x1f ;  /* 0x0000001f0d007836 */ /* 0x000fe20000000000 */
[----:B------:R-:W2:Y:S01]  /*0070*/  S2UR UR5, SR_CgaCtaId ;  /* 0x00000000000579c3 */ /* 0x000ea20000008800 */
[----:B------:R-:W-:Y:S01]  /*0080*/  UMOV UR4, 0x400 ;  /* 0x0000040000047882 */ /* 0x000fe20000000000 */
[----:B------:R-:W-:Y:S02]  /*0090*/  CS2R R32, SRZ ;  /* 0x0000000000207805 */ /* 0x000fe4000001ff00 */
[----:B------:R-:W-:Y:S02]  /*00a0*/  CS2R R34, SRZ ;  /* 0x0000000000227805 */ /* 0x000fe4000001ff00 */
[----:B------:R-:W-:Y:S01]  /*00b0*/  SHF.R.S32.HI R3, RZ, 0x1f, R0 ;  /* 0x0000001fff037819 */ /* 0x000fe20000011400 */
[----:B------:R-:W-:-:S03]  /*00c0*/  ULDC.64 UR6, c[0x0][0x208] ;  /* 0x0000820000067ab9 */ /* 0x000fc60000000a00 */
[----:B------:R-:W-:Y:S01]  /*00d0*/  LEA.HI R3, R3, R0, RZ, 0x5 ;  /* 0x0000000003037211 */ /* 0x000fe200078f28ff */
[----:B--2---:R-:W-:-:S04]  /*00e0*/  UPRMT UR4, UR5, 0x654, UR4 ;  /* 0x0000065405047896 */ /* 0x004fc80008000004 */
[----:B------:R-:W-:Y:S01]  /*00f0*/  UIADD3 UR5, UR4, 0x400, URZ ;  /* 0x0000040004057890 */ /* 0x000fe2000fffe03f */
[C---:B-1----:R-:W-:Y:S01]  /*0100*/  IMAD.HI R2, R11.reuse, 0x2aaaaaab, RZ ;  /* 0x2aaaaaab0b027827 */ /* 0x042fe200078e02ff */
[----:B------:R-:W-:Y:S02]  /*0110*/  IABS R9, R11 ;  /* 0x0000000b00097213 */ /* 0x000fe40000000000 */
[----:B------:R-:W-:Y:S02]  /*0120*/  ISETP.GE.AND P1, PT, R11, RZ, PT ;  /* 0x000000ff0b00720c */ /* 0x000fe40003f26270 */
[----:B------:R-:W-:-:S04]  /*0130*/  SHF.R.U32.HI R5, RZ, 0x1f, R2 ;  /* 0x0000001fff057819 */ /* 0x000fc80000011602 */
[----:B------:R-:W-:-:S05]  /*0140*/  LEA.HI.SX32 R4, R2, R5, 0x19 ;  /* 0x0000000502047211 */ /* 0x000fca00078fcaff */
[C---:B------:R-:W-:Y:S02]  /*0150*/  IMAD.SHL.U32 R8, R4.reuse, 0x8, RZ ;  /* 0x0000000804087824 */ /* 0x040fe400078e00ff */
[----:B------:R-:W-:-:S03]  /*0160*/  IMAD R11, R4, -0x300, R11 ;  /* 0xfffffd00040b7824 */ /* 0x000fc600078e020b */
[----:B------:R-:W-:Y:S02]  /*0170*/  LEA.HI.SX32 R0, R3, -R8, 0x1b ;  /* 0x8000000803007211 */ /* 0x000fe400078fdaff */
[----:B------:R-:W-:Y:S02]  /*0180*/  IABS R4, R11 ;  /* 0x0000000b00047213 */ /* 0x000fe40000000000 */
[----:B------:R-:W-:-:S04]  /*0190*/  VIMNMX R0, R0, 0x8, PT ;  /* 0x0000000800007848 */ /* 0x000fc80003fe0100 */
[-C--:B------:R-:W-:Y:S02]  /*01a0*/  IABS R6, R0.reuse ;  /* 0x0000000000067213 */ /* 0x080fe40000000000 */
[-C--:B------:R-:W-:Y:S02]  /*01b0*/  IABS R10, R0.reuse ;  /* 0x00000000000a7213 */ /* 0x080fe40000000000 */
[----:B------:R-:W1:Y:S03]  /*01c0*/  I2F.RP R5, R6 ;  /* 0x0000000600057306 */ /* 0x000e660000209400 */
[----:B------:R-:W-:Y:S01]  /*01d0*/  IMAD.MOV R15, RZ, RZ, -R10 ;  /* 0x000000ffff0f7224 */ /* 0x000fe200078e0a0a */
[----:B------:R-:W-:-:S04]  /*01e0*/  LOP3.LUT R10, RZ, R0, RZ, 0x33, !PT ;  /* 0x00000000ff0a7212 */ /* 0x000fc800078e33ff */
[----:B-1----:R-:W1:Y:S02]  /*01f0*/  MUFU.RCP R5, R5 ;  /* 0x0000000500057308 */ /* 0x002e640000001000 */
[----:B-1----:R-:W-:-:S06]  /*0200*/  VIADD R2, R5, 0xffffffe ;  /* 0x0ffffffe05027836 */ /* 0x002fcc0000000000 */
[----:B------:R1:W2:Y:S02]  /*0210*/  F2I.FTZ.U32.TRUNC.NTZ R3, R2 ;  /* 0x0000000200037305 */ /* 0x0002a4000021f000 */
[----:B-1----:R-:W-:Y:S02]  /*0220*/  IMAD.MOV.U32 R2, RZ, RZ, RZ ;  /* 0x000000ffff027224 */ /* 0x002fe400078e00ff */
[----:B--2---:R-:W-:-:S04]  /*0230*/  IMAD.MOV R7, RZ, RZ, -R3 ;  /* 0x000000ffff077224 */ /* 0x004fc800078e0a03 */
[----:B------:R-:W-:-:S04]  /*0240*/  IMAD R7, R7, R6, RZ ;  /* 0x0000000607077224 */ /* 0x000fc800078e02ff */
[----:B------:R-:W-:Y:S01]  /*0250*/  IMAD.HI.U32 R3, R3, R7, R2 ;  /* 0x0000000703037227 */ /* 0x000fe200078e0002 */
[----:B------:R-:W-:-:S04]  /*0260*/  IABS R7, R13 ;  /* 0x0000000d00077213 */ /* 0x000fc80000000000 */
[----:B------:R-:W1:Y:S01]  /*0270*/  I2F.RP R12, R7 ;  /* 0x00000007000c7306 */ /* 0x000e620000209400 */
[----:B------:R-:W-:-:S04]  /*0280*/  IMAD.HI.U32 R2, R3, R9, RZ ;  /* 0x0000000903027227 */ /* 0x000fc800078e00ff */
[----:B------:R-:W-:Y:S02]  /*0290*/  IMAD R9, R2, R15, R9 ;  /* 0x0000000f02097224 */ /* 0x000fe400078e0209 */
[----:B------:R-:W2:Y:S03]  /*02a0*/  S2R R2, SR_TID.X ;  /* 0x0000000000027919 */ /* 0x000ea60000002100 */
[----:B------:R-:W-:Y:S01]  /*02b0*/  ISETP.GT.U32.AND P0, PT, R6, R9, PT ;  /* 0x000000090600720c */ /* 0x000fe20003f04070 */
[----:B-1----:R-:W1:-:S12]  /*02c0*/  MUFU.RCP R12, R12 ;  /* 0x0000000c000c7308 */ /* 0x002e580000001000 */
[----:B------:R-:W-:-:S05]  /*02d0*/  @!P0 IMAD.IADD R9, R9, 0x1, -R6 ;  /* 0x0000000109098824 */ /* 0x000fca00078e0a06 */
[----:B------:R-:W-:Y:S01]  /*02e0*/  ISETP.GT.U32.AND P0, PT, R6, R9, PT ;  /* 0x000000090600720c */ /* 0x000fe20003f04070 */
[----:B-1----:R-:W-:-:S06]  /*02f0*/  VIADD R5, R12, 0xffffffe ;  /* 0x0ffffffe0c057836 */ /* 0x002fcc0000000000 */
[----:B------:R-:W1:Y:S01]  /*0300*/  F2I.FTZ.U32.TRUNC.NTZ R5, R5 ;  /* 0x0000000500057305 */ /* 0x000e62000021f000 */
[----:B--2---:R-:W-:-:S05]  /*0310*/  SHF.R.U32.HI R46, RZ, 0x1, R2 ;  /* 0x00000001ff2e7819 */ /* 0x004fca0000011602 */
[----:B------:R-:W-:Y:S01]  /*0320*/  @!P0 IMAD.IADD R9, R9, 0x1, -R6 ;  /* 0x0000000109098824 */ /* 0x000fe200078e0a06 */
[----:B------:R-:W-:Y:S02]  /*0330*/  ISETP.NE.AND P0, PT, R0, RZ, PT ;  /* 0x000000ff0000720c */ /* 0x000fe40003f05270 */
[----:B------:R-:W-:Y:S01]  /*0340*/  SGXT.U32 R46, R46, 0x5 ;  /* 0x000000052e2e781a */ /* 0x000fe20000000000 */
[----:B------:R-:W-:Y:S01]  /*0350*/  @!P1 IMAD.MOV R9, RZ, RZ, -R9 ;  /* 0x000000ffff099224 */ /* 0x000fe200078e0a09 */
[----:B------:R-:W-:-:S04]  /*0360*/  LOP3.LUT R0, R11, R0, RZ, 0x3c, !PT ;  /* 0x000000000b007212 */ /* 0x000fc800078e3cff */
[----:B------:R-:W-:Y:S01]  /*0370*/  SEL R9, R10, R9, !P0 ;  /* 0x000000090a097207 */ /* 0x000fe20004000000 */
[----:B-1----:R-:W-:Y:S01]  /*0380*/  IMAD.MOV R12, RZ, RZ, -R5 ;  /* 0x000000ffff0c7224 */ /* 0x002fe200078e0a05 */
[----:B------:R-:W-:-:S03]  /*0390*/  ISETP.GE.AND P3, PT, R0, RZ, PT ;  /* 0x000000ff0000720c */ /* 0x000fc60003f66270 */
[----:B------:R-:W-:Y:S02]  /*03a0*/  IMAD.IADD R9, R8, 0x1, R9 ;  /* 0x0000000108097824 */ /* 0x000fe400078e0209 */
[----:B------:R-:W-:-:S04]  /*03b0*/  IMAD.HI.U32 R8, R3, R4, RZ ;  /* 0x0000000403087227 */ /* 0x000fc800078e00ff */
[----:B------:R-:W-:Y:S02]  /*03c0*/  IMAD.SHL.U32 R3, R9, 0x20, RZ ;  /* 0x0000002009037824 */ /* 0x000fe400078e00ff */
[----:B------:R-:W-:Y:S02]  /*03d0*/  IMAD R9, R8, R15, R4 ;  /* 0x0000000f08097224 */ /* 0x000fe400078e0204 */
[----:B------:R-:W-:Y:S01]  /*03e0*/  IMAD R15, R12, R7, RZ ;  /* 0x000000070c0f7224 */ /* 0x000fe200078e02ff */
[----:B------:R-:W-:Y:S01]  /*03f0*/  LOP3.LUT R14, R3, R46, RZ, 0xfc, !PT ;  /* 0x0000002e030e7212 */ /* 0x000fe200078efcff */
[----:B------:R-:W-:Y:S01]  /*0400*/  IMAD.MOV.U32 R4, RZ, RZ, RZ ;  /* 0x000000ffff047224 */ /* 0x000fe200078e00ff */
[----:B------:R-:W-:Y:S02]  /*0410*/  ISETP.GT.U32.AND P2, PT, R6, R9, PT ;  /* 0x000000090600720c */ /* 0x000fe40003f44070 */
[----:B------:R-:W-:Y:S01]  /*0420*/  IABS R12, R14 ;  /* 0x0000000e000c7213 */ /* 0x000fe20000000000 */
[----:B------:R-:W-:-:S04]  /*0430*/  IMAD.HI.U32 R4, R5, R15, R4 ;  /* 0x0000000f05047227 */ /* 0x000fc800078e0004 */
[----:B------:R-:W-:Y:S02]  /*0440*/  IMAD.MOV.U32 R5, RZ, RZ, R12 ;  /* 0x000000ffff057224 */ /* 0x000fe400078e000c */
[----:B------:R-:W1:Y:S02]  /*0450*/  LDC R12, c[0x0][0x228] ;  /* 0x00008a00ff0c7b82 */ /* 0x000e640000000800 */
[----:B------:R-:W-:-:S04]  /*0460*/  IMAD.HI.U32 R4, R4, R5, RZ ;  /* 0x0000000504047227 */ /* 0x000fc800078e00ff */
[----:B------:R-:W-:Y:S02]  /*0470*/  @!P2 IMAD.IADD R9, R9, 0x1, -R6 ;  /* 0x000000010909a824 */ /* 0x000fe400078e0a06 */
[----:B------:R-:W-:Y:S02]  /*0480*/  IMAD.MOV R4, RZ, RZ, -R4 ;  /* 0x000000ffff047224 */ /* 0x000fe400078e0a04 */
[----:B------:R-:W-:Y:S01]  /*0490*/  @!P2 VIADD R8, R8, 0x1 ;  /* 0x000000010808a836 */ /* 0x000fe20000000000 */
[----:B------:R-:W-:Y:S01]  /*04a0*/  ISETP.GE.U32.AND P1, PT, R9, R6, PT ;  /* 0x000000060900720c */ /* 0x000fe20003f26070 */
[C---:B------:R-:W-:Y:S01]  /*04b0*/  IMAD R6, R7.reuse, R4, R5 ;  /* 0x0000000407067224 */ /* 0x040fe200078e0205 */
[----:B------:R-:W-:Y:S01]  /*04c0*/  ISETP.GE.AND P2, PT, R14, RZ, PT ;  /* 0x000000ff0e00720c */ /* 0x000fe20003f46270 */
[----:B------:R-:W2:Y:S01]  /*04d0*/  LDC.64 R4, c[0x0][0x210] ;  /* 0x00008400ff047b82 */ /* 0x000ea20000000a00 */
[C---:B------:R-:W-:Y:S02]  /*04e0*/  IMAD.SHL.U32 R9, R2.reuse, 0x8, RZ ;  /* 0x0000000802097824 */ /* 0x040fe400078e00ff */
[----:B------:R-:W-:Y:S01]  /*04f0*/  ISETP.GT.U32.AND P4, PT, R7, R6, PT ;  /* 0x000000060700720c */ /* 0x000fe20003f84070 */
[----:B------:R-:W-:-:S06]  /*0500*/  IMAD.SHL.U32 R14, R2, 0x10, RZ ;  /* 0x00000010020e7824 */ /* 0x000fcc00078e00ff */
[----:B------:R-:W-:-:S04]  /*0510*/  @P1 VIADD R8, R8, 0x1 ;  /* 0x0000000108081836 */ /* 0x000fc80000000000 */
[----:B------:R-:W-:Y:S02]  /*0520*/  @!P3 IMAD.MOV R8, RZ, RZ, -R8 ;  /* 0x000000ffff08b224 */ /* 0x000fe400078e0a08 */
[----:B------:R-:W-:-:S03]  /*0530*/  @!P4 IMAD.IADD R6, R6, 0x1, -R7 ;  /* 0x000000010606c824 */ /* 0x000fc600078e0a07 */
[----:B------:R-:W-:Y:S02]  /*0540*/  SEL R0, R10, R8, !P0 ;  /* 0x000000080a007207 */ /* 0x000fe40004000000 */
[----:B------:R-:W-:Y:S02]  /*0550*/  ISETP.GT.U32.AND P1, PT, R7, R6, PT ;  /* 0x000000060700720c */ /* 0x000fe40003f24070 */
[----:B------:R-:W-:Y:S01]  /*0560*/  ISETP.NE.AND P0, PT, R13, RZ, PT ;  /* 0x000000ff0d00720c */ /* 0x000fe20003f05270 */
[----:B------:R-:W-:Y:S01]  /*0570*/  IMAD.SHL.U32 R0, R0, 0x20, RZ ;  /* 0x0000002000007824 */ /* 0x000fe200078e00ff */
[----:B------:R-:W-:-:S04]  /*0580*/  LOP3.LUT R8, R9, 0x8, RZ, 0xc0, !PT ;  /* 0x0000000809087812 */ /* 0x000fc800078ec0ff */
[----:B------:R-:W-:-:S05]  /*0590*/  LOP3.LUT R15, R0, R46, RZ, 0xfc, !PT ;  /* 0x0000002e000f7212 */ /* 0x000fca00078efcff */
[----:B------:R-:W-:Y:S02]  /*05a0*/  @!P1 IMAD.IADD R6, R6, 0x1, -R7 ;  /* 0x0000000106069824 */ /* 0x000fe400078e0a07 */
[----:B------:R-:W-:-:S04]  /*05b0*/  IMAD.HI R7, R15, 0x2aaaaaab, RZ ;  /* 0x2aaaaaab0f077827 */ /* 0x000fc800078e02ff */
[----:B------:R-:W-:Y:S01]  /*05c0*/  IMAD.MOV.U32 R11, RZ, RZ, R6 ;  /* 0x000000ffff0b7224 */ /* 0x000fe200078e0006 */
[----:B------:R-:W-:-:S03]  /*05d0*/  SHF.R.U32.HI R6, RZ, 0x1f, R7 ;  /* 0x0000001fff067819 */ /* 0x000fc60000011607 */
[----:B------:R-:W-:Y:S01]  /*05e0*/  @!P2 IMAD.MOV R11, RZ, RZ, -R11 ;  /* 0x000000ffff0ba224 */ /* 0x000fe200078e0a0b */
[----:B------:R-:W-:Y:S01]  /*05f0*/  LEA.HI R10, R7, R6, RZ, 0x17 ;  /* 0x00000006070a7211 */ /* 0x000fe200078fb8ff */
[----:B-1----:R-:W-:Y:S01]  /*0600*/  IMAD R7, R12, 0xc00, RZ ;  /* 0x00000c000c077824 */ /* 0x002fe200078e02ff */
[----:B------:R-:W-:Y:S02]  /*0610*/  @!P0 LOP3.LUT R11, RZ, R13, RZ, 0x33, !PT ;  /* 0x0000000dff0b8212 */ /* 0x000fe400078e33ff */
[----:B------:R-:W-:Y:S01]  /*0620*/  LOP3.LUT R13, R9, 0x8, R2, 0x48, !PT ;  /* 0x00000008090d7812 */ /* 0x000fe200078e4802 */
[----:B--2---:R-:W-:Y:S02]  /*0630*/  IMAD.WIDE R6, R7, 0x2, R4 ;  /* 0x0000000207067825 */ /* 0x004fe400078e0204 */
[----:B------:R-:W1:Y:S02]  /*0640*/  LDC.64 R4, c[0x0][0x218] ;  /* 0x00008600ff047b82 */ /* 0x000e640000000a00 */
[----:B------:R-:W-:Y:S01]  /*0650*/  IMAD R9, R10, -0xc00, R15 ;  /* 0xfffff4000a097824 */ /* 0x000fe200078e020f */
[----:B------:R-:W-:Y:S01]  /*0660*/  SHF.R.U32.HI R10, RZ, 0x4, R2 ;  /* 0x00000004ff0a7819 */ /* 0x000fe20000011602 */
[----:B------:R-:W-:-:S02]  /*0670*/  IMAD R11, R11, 0xc00, R8 ;  /* 0x00000c000b0b7824 */ /* 0x000fc400078e0208 */
[----:B------:R-:W-:Y:S01]  /*0680*/  IMAD R46, R46, 0x10, R13 ;  /* 0x000000102e2e7824 */ /* 0x000fe200078e020d */
[----:B------:R-:W-:Y:S01]  /*0690*/  SHF.R.U32.HI R13, RZ, 0x2, R2 ;  /* 0x00000002ff0d7819 */ /* 0x000fe20000011602 */
[----:B------:R-:W-:Y:S01]  /*06a0*/  IMAD R9, R9, 0xc00, R8 ;  /* 0x00000c0009097824 */ /* 0x000fe200078e0208 */
[----:B------:R-:W-:Y:S01]  /*06b0*/  SHF.R.U32.HI R8, RZ, 0x3, R2 ;  /* 0x00000003ff087819 */ /* 0x000fe20000011602 */
[----:B------:R-:W-:Y:S01]  /*06c0*/  IMAD.WIDE R6, R11, 0x2, R6 ;  /* 0x000000020b067825 */ /* 0x000fe200078e0206 */
[----:B------:R-:W-:Y:S02]  /*06d0*/  SGXT.U32 R13, R13, 0x1 ;  /* 0x000000010d0d781a */ /* 0x000fe40000000000 */
[----:B------:R-:W-:Y:S01]  /*06e0*/  SGXT.U32 R8, R8, 0x1 ;  /* 0x000000010808781a */ /* 0x000fe20000000000 */
[----:B------:R-:W-:Y:S01]  /*06f0*/  IMAD.MOV.U32 R50, RZ, RZ, R6 ;  /* 0x000000ffff327224 */ /* 0x000fe200078e0006 */
[----:B------:R-:W-:Y:S01]  /*0700*/  SHF.R.U32.HI R11, RZ, 0x4, R2 ;  /* 0x00000004ff0b7819 */ /* 0x000fe20000011602 */
[----:B------:R-:W-:Y:S01]  /*0710*/  IMAD.MOV.U32 R51, RZ, RZ, R7 ;  /* 0x000000ffff337224 */ /* 0x000fe200078e0007 */
[----:B------:R-:W-:-:S02]  /*0720*/  SGXT.U32 R10, R10, 0x1 ;  /* 0x000000010a0a781a */ /* 0x000fc40000000000 */
[----:B------:R-:W-:Y:S02]  /*0730*/  CS2R R6, SRZ ;  /* 0x0000000000067805 */ /* 0x000fe4000001ff00 */
[-C--:B------:R-:W-:Y:S02]  /*0740*/  LOP3.LUT R12, R8, R13.reuse, RZ, 0x3c, !PT ;  /* 0x0000000d080c7212 */ /* 0x080fe400078e3cff */
[----:B------:R-:W-:Y:S01]  /*0750*/  LOP3.LUT R11, R8, 0x2, R11, 0xf8, !PT ;  /* 0x00000002080b7812 */ /* 0x000fe200078ef80b */
[C---:B------:R-:W-:Y:S01]  /*0760*/  IMAD.SHL.U32 R15, R10.reuse, 0x80, RZ ;  /* 0x000000800a0f7824 */ /* 0x040fe200078e00ff */
[----:B------:R-:W-:Y:S01]  /*0770*/  LOP3.LUT R13, R10, R13, RZ, 0x3c, !PT ;  /* 0x0000000d0a0d7212 */ /* 0x000fe200078e3cff */
[----:B------:R-:W-:Y:S01]  /*0780*/  IMAD.SHL.U32 R12, R12, 0x8, RZ ;  /* 0x000000080c0c7824 */ /* 0x000fe200078e00ff */
[----:B------:R-:W-:Y:S01]  /*0790*/  SHF.R.U32.HI R2, RZ, 0x2, R2 ;  /* 0x00000002ff027819 */ /* 0x000fe20000011602 */
[----:B------:R-:W-:Y:S01]  /*07a0*/  IMAD.SHL.U32 R11, R11, 0x80, RZ ;  /* 0x000000800b0b7824 */ /* 0x000fe200078e00ff */
[----:B------:R-:W-:Y:S01]  /*07b0*/  LOP3.LUT R8, R14, 0x70, RZ, 0xe2, !PT ;  /* 0x000000700e087812 */ /* 0x000fe200078ee2ff */
[----:B------:R-:W-:Y:S01]  /*07c0*/  IMAD.SHL.U32 R13, R13, 0x8, RZ ;  /* 0x000000080d0d7824 */ /* 0x000fe200078e00ff */
[----:B------:R-:W-:Y:S01]  /*07d0*/  SGXT.U32 R2, R2, 0x4 ;  /* 0x000000040202781a */ /* 0x000fe20000000000 */
[----:B-1----:R-:W-:Y:S01]  /*07e0*/  IMAD.WIDE R4, R9, 0x2, R4 ;  /* 0x0000000209047825 */ /* 0x002fe200078e0204 */
[----:B------:R-:W-:-:S02]  /*07f0*/  LOP3.LUT R44, R8, R12, R15, 0xfe, !PT ;  /* 0x0000000c082c7212 */ /* 0x000fc400078efe0f */
[----:B------:R-:W-:Y:S02]  /*0800*/  CS2R R14, SRZ ;  /* 0x00000000000e7805 */ /* 0x000fe4000001ff00 */
[----:B------:R-:W-:Y:S01]  /*0810*/  LOP3.LUT R45, R8, R11, R13, 0xfe, !PT ;  /* 0x0000000b082d7212 */ /* 0x000fe200078efe0d */
[----:B------:R-:W-:Y:S01]  /*0820*/  IMAD.MOV.U32 R48, RZ, RZ, R4 ;  /* 0x000000ffff307224 */ /* 0x000fe200078e0004 */
[----:B------:R-:W-:Y:S01]  /*0830*/  LOP3.LUT R2, R3, R2, RZ, 0xfc, !PT ;  /* 0x0000000203027212 */ /* 0x000fe200078efcff */
[----:B------:R-:W-:Y:S01]  /*0840*/  IMAD.MOV.U32 R49, RZ, RZ, R5 ;  /* 0x000000ffff317224 */ /* 0x000fe200078e0005 */
[----:B------:R-:W-:Y:S01]  /*0850*/  CS2R R4, SRZ ;  /* 0x0000000000047805 */ /* 0x000fe2000001ff00 */
[----:B------:R-:W-:Y:S01]  /*0860*/  IMAD.MOV.U32 R3, RZ, RZ, -0x10 ;  /* 0xfffffff0ff037424 */ /* 0x000fe200078e00ff */
[----:B------:R-:W-:Y:S02]  /*0870*/  CS2R R8, SRZ ;  /* 0x0000000000087805 */ /* 0x000fe4000001ff00 */
[----:B------:R-:W-:-:S02]  /*0880*/  CS2R R10, SRZ ;  /* 0x00000000000a7805 */ /* 0x000fc4000001ff00 */
[----:B------:R-:W-:Y:S02]  /*0890*/  CS2R R12, SRZ ;  /* 0x00000000000c7805 */ /* 0x000fe4000001ff00 */
[----:B------:R-:W-:Y:S02]  /*08a0*/  LEA R46, R46, UR4, 0x1 ;  /* 0x000000042e2e7c11 */ /* 0x000fe4000f8e08ff */
[----:B------:R-:W-:Y:S02]  /*08b0*/  LEA R44, R44, UR5, 0x1 ;  /* 0x000000052c2c7c11 */ /* 0x000fe4000f8e08ff */
[----:B------:R-:W-:-:S07]  /*08c0*/  LEA R45, R45, UR4, 0x1 ;  /* 0x000000042d2d7c11 */ /* 0x000fce000f8e08ff */
.L_x_0:
[----:B------:R-:W2:Y:S01]  /*08d0*/  LDG.E.128 R36, desc[UR6][R50.64] ;  /* 0x0000000632247981 */ /* 0x000ea2000c1e1d00 */
[----:B------:R-:W-:Y:S06]  /*08e0*/  BAR.SYNC.DEFER_BLOCKING 0x0 ;  /* 0x0000000000007b1d */ /* 0x000fec0000010000 */
[----:B------:R-:W3:Y:S04]  /*08f0*/  LDG.E.128 R16, desc[UR6][R48.64] ;  /* 0x0000000630107981 */ /* 0x000ee8000c1e1d00 */
[----:B--2---:R-:W-:Y:S04]  /*0900*/  STS.128 [R46], R36 ;  /* 0x000000242e007388 */ /* 0x004fe80000000c00 */
[----:B---3--:R-:W-:Y:S01]  /*0910*/  STS.128 [R46+0x400], R16 ;  /* 0x000400102e007388 */ /* 0x008fe20000000c00 */
[----:B------:R-:W-:Y:S06]  /*0920*/  BAR.SYNC.DEFER_BLOCKING 0x0 ;  /* 0x0000000000007b1d */ /* 0x000fec0000010000 */
[----:B------:R-:W2:Y:S04]  /*0930*/  LDG.E.128 R28, desc[UR6][R50.64+0x20] ;  /* 0x00002006321c7981 */ /* 0x000ea8000c1e1d00 */
[----:B------:R-:W-:Y:S04]  /*0940*/  LDSM.16.M88.4 R16, [R45] ;  /* 0x000000002d10783b */ /* 0x000fe80000000200 */
[----:B------:R-:W1:Y:S04]  /*0950*/  LDSM.16.M88.4 R24, [R44] ;  /* 0x000000002c18783b */ /* 0x000e680000000200 */
[----:B------:R-:W3:Y:S01]  /*0960*/  LDSM.16.M88.4 R20, [R44+0x200] ;  /* 0x000200002c14783b */ /* 0x000ee20000000200 */
[----:B------:R-:W-:Y:S06]  /*0970*/  BAR.SYNC.DEFER_BLOCKING 0x0 ;  /* 0x0000000000007b1d */ /* 0x000fec0000010000 */
[----:B------:R-:W4:Y:S01]  /*0980*/  LDG.E.128 R40, desc[UR6][R48.64+0x20] ;  /* 0x0000200630287981 */ /* 0x000f22000c1e1d00 */
[----:B-1----:R-:W-:Y:S06]  /*0990*/  HMMA.16816.F32.BF16 R32, R16, R24, R32 ;  /* 0x000000181020723c */ /* 0x002fec0000041820 */
[----:B------:R-:W-:Y:S06]  /*09a0*/  HMMA.16816.F32.BF16 R4, R16, R26, R4 ;  /* 0x0000001a1004723c */ /* 0x000fec0000041804 */
[----:B---3--:R-:W-:Y:S06]  /*09b0*/  HMMA.16816.F32.BF16 R8, R16, R20, R8 ;  /* 0x000000141008723c */ /* 0x008fec0000041808 */
[----:B------:R-:W-:Y:S01]  /*09c0*/  HMMA.16816.F32.BF16 R12, R16, R22, R12 ;  /* 0x00000016100c723c */ /* 0x000fe2000004180c */
[----:B--2---:R-:W-:Y:S04]  /*09d0*/  STS.128 [R46], R28 ;  /* 0x0000001c2e007388 */ /* 0x004fe80000000c00 */
[----:B----4-:R1:W-:Y:S01]  /*09e0*/  STS.128 [R46+0x400], R40 ;  /* 0x000400282e007388 */ /* 0x0103e20000000c00 */
[----:B------:R-:W-:Y:S06]  /*09f0*/  BAR.SYNC.DEFER_BLOCKING 0x0 ;  /* 0x0000000000007b1d */ /* 0x000fec0000010000 */
[----:B------:R-:W2:Y:S04]  /*0a00*/  LDG.E.128 R36, desc[UR6][R50.64+0x40] ;  /* 0x0000400632247981 */ /* 0x000ea8000c1e1d00 */
[----:B------:R-:W-:Y:S04]  /*0a10*/  LDSM.16.M88.4 R16, [R45] ;  /* 0x000000002d10783b */ /* 0x000fe80000000200 */
[----:B------:R-:W3:Y:S04]  /*0a20*/  LDSM.16.M88.4 R24, [R44] ;  /* 0x000000002c18783b */ /* 0x000ee80000000200 */
[----:B------:R-:W4:Y:S01]  /*0a30*/  LDSM.16.M88.4 R20, [R44+0x200] ;  /* 0x000200002c14783b */ /* 0x000f220000000200 */
[----:B------:R-:W-:Y:S06]  /*0a40*/  BAR.SYNC.DEFER_BLOCKING 0x0 ;  /* 0x0000000000007b1d */ /* 0x000fec0000010000 */
[----:B-1----:R-:W5:Y:S01]  /*0a50*/  LDG.E.128 R40, desc[UR6][R48.64+0x40] ;  /* 0x0000400630287981 */ /* 0x002f62000c1e1d00 */
[----:B---3--:R-:W-:Y:S06]  /*0a60*/  HMMA.16816.F32.BF16 R32, R16, R24, R32 ;  /* 0x000000181020723c */ /* 0x008fec0000041820 */
[----:B------:R-:W-:Y:S06]  /*0a70*/  HMMA.16816.F32.BF16 R4, R16, R26, R4 ;  /* 0x0000001a1004723c */ /* 0x000fec0000041804 */
[----:B----4-:R-:W-:Y:S06]  /*0a80*/  HMMA.16816.F32.BF16 R8, R16, R20, R8 ;  /* 0x000000141008723c */ /* 0x010fec0000041808 */
[----:B------:R-:W-:Y:S01]  /*0a90*/  HMMA.16816.F32.BF16 R12, R16, R22, R12 ;  /* 0x00000016100c723c */ /* 0x000fe2000004180c */
[----:B--2---:R-:W-:Y:S04]  /*0aa0*/  STS.128 [R46], R36 ;  /* 0x000000242e007388 */ /* 0x004fe80000000c00 */
[----:B-----5:R1:W-:Y:S01]  /*0ab0*/  STS.128 [R46+0x400], R40 ;  /* 0x000400282e007388 */ /* 0x0203e20000000c00 */
        /* <DEDUP_REMOVED lines=89> */
[----:B--2---:R1:W-:Y:S04]  /*1050*/  STS.128 [R46], R28 ;  /* 0x0000001c2e007388 */ /* 0x0043e80000000c00 */
[----:B-----5:R-:W-:Y:S01]  /*1060*/  STS.128 [R46+0x400], R40 ;  /* 0x000400282e007388 */ /* 0x020fe20000000c00 */
        /* <DEDUP_REMOVED lines=12> */
[----:B-----5:R-:W-:Y:S01]  /*1130*/  STS.128 [R46+0x400], R28 ;  /* 0x0004001c2e007388 */ /* 0x020fe20000000c00 */
[----:B------:R-:W-:Y:S06]  /*1140*/  BAR.SYNC.DEFER_BLOCKING 0x0 ;  /* 0x0000000000007b1d */ /* 0x000fec0000010000 */
[----:B------:R-:W-:Y:S04]  /*1150*/  LDSM.16.M88.4 R12, [R45] ;  /* 0x000000002d0c783b */ /* 0x000fe80000000200 */
[----:B------:R-:W1:Y:S04]  /*1160*/  LDSM.16.M88.4 R40, [R44] ;  /* 0x000000002c28783b */ /* 0x000e680000000200 */
[----:B------:R-:W2:Y:S04]  /*1170*/  LDSM.16.M88.4 R36, [R44+0x200] ;  /* 0x000200002c24783b */ /* 0x000ea80000000200 */
[----:B------:R3:W4:Y:S01]  /*1180*/  LDG.E.128 R20, desc[UR6][R50.64+0x160] ;  /* 0x0001600632147981 */ /* 0x000722000c1e1d00 */
[----:B------:R-:W-:Y:S06]  /*1190*/  BAR.SYNC.DEFER_BLOCKING 0x0 ;  /* 0x0000000000007b1d */ /* 0x000fec0000010000 */
[----:B------:R5:W4:Y:S01]  /*11a0*/  LDG.E.128 R24, desc[UR6][R48.64+0x160] ;  /* 0x0001600630187981 */ /* 0x000b22000c1e1d00 */
[----:B-1----:R-:W-:Y:S06]  /*11b0*/  HMMA.16816.F32.BF16 R32, R12, R40, R32 ;  /* 0x000000280c20723c */ /* 0x002fec0000041820 */
[----:B------:R-:W-:Y:S06]  /*11c0*/  HMMA.16816.F32.BF16 R4, R12, R42, R4 ;  /* 0x0000002a0c04723c */ /* 0x000fec0000041804 */
[----:B--2---:R-:W-:Y:S06]  /*11d0*/  HMMA.16816.F32.BF16 R8, R12, R36, R8 ;  /* 0x000000240c08723c */ /* 0x004fec0000041808 */
[----:B------:R-:W-:Y:S01]  /*11e0*/  HMMA.16816.F32.BF16 R12, R12, R38, R16 ;  /* 0x000000260c0c723c */ /* 0x000fe20000041810 */
[----:B------:R-:W-:-:S05]  /*11f0*/  VIADD R3, R3, 0xc0 ;  /* 0x000000c003037836 */ /* 0x000fca0000000000 */
[----:B------:R-:W-:Y:S02]  /*1200*/  ISETP.GE.U32.AND P0, PT, R3, 0xbf0, PT ;  /* 0x00000bf00300780c */ /* 0x000fe40003f06070 */
[----:B---3--:R-:W-:Y:S02]  /*1210*/  IADD3 R50, P1, R50, 0x180, RZ ;  /* 0x0000018032327810 */ /* 0x008fe40007f3e0ff */
[----:B-----5:R-:W-:-:S03]  /*1220*/  IADD3 R48, P2, R48, 0x180, RZ ;  /* 0x0000018030307810 */ /* 0x020fc60007f5e0ff */
[----:B------:R-:W-:Y:S02]  /*1230*/  IMAD.X R51, RZ, RZ, R51, P1 ;  /* 0x000000ffff337224 */ /* 0x000fe400008e0633 */
[----:B------:R-:W-:Y:S01]  /*1240*/  IMAD.X R49, RZ, RZ, R49, P2 ;  /* 0x000000ffff317224 */ /* 0x000fe200010e0631 */
[----:B----4-:R-:W-:Y:S04]  /*1250*/  STS.128 [R46], R20 ;  /* 0x000000142e007388 */ /* 0x010fe80000000c00 */
[----:B------:R-:W-:Y:S01]  /*1260*/  STS.128 [R46+0x400], R24 ;  /* 0x000400182e007388 */ /* 0x000fe20000000c00 */
[----:B------:R-:W-:Y:S06]  /*1270*/  BAR.SYNC.DEFER_BLOCKING 0x0 ;  /* 0x0000000000007b1d */ /* 0x000fec0000010000 */
[----:B------:R-:W-:Y:S04]  /*1280*/  LDSM.16.M88.4 R16, [R45] ;  /* 0x000000002d10783b */ /* 0x000fe80000000200 */
[----:B------:R-:W1:Y:S04]  /*1290*/  LDSM.16.M88.4 R36, [R44] ;  /* 0x000000002c24783b */ /* 0x000e680000000200 */
[----:B------:R-:W2:Y:S01]  /*12a0*/  LDSM.16.M88.4 R28, [R44+0x200] ;  /* 0x000200002c1c783b */ /* 0x000ea20000000200 */
[----:B-1----:R-:W-:Y:S06]  /*12b0*/  HMMA.16816.F32.BF16 R32, R16, R36, R32 ;  /* 0x000000241020723c */ /* 0x002fec0000041820 */
[----:B------:R-:W-:Y:S06]  /*12c0*/  HMMA.16816.F32.BF16 R4, R16, R38, R4 ;  /* 0x000000261004723c */ /* 0x000fec0000041804 */
[----:B--2---:R-:W-:Y:S06]  /*12d0*/  HMMA.16816.F32.BF16 R8, R16, R28, R8 ;  /* 0x0000001c1008723c */ /* 0x004fec0000041808 */
[----:B------:R-:W-:Y:S01]  /*12e0*/  HMMA.16816.F32.BF16 R12, R16, R30, R12 ;  /* 0x0000001e100c723c */ /* 0x000fe2000004180c */
[----:B------:R-:W-:-:S08]  /*12f0*/  NOP ;  /* 0x0000000000007918 */ /* 0x000fd00000000000 */
[----:B------:R-:W-:-:S15]  /*1300*/  @!P0 BRA `(.L_x_0) ;  /* 0xfffffff400708947 */ /* 0x000fde000383ffff */
[----:B------:R-:W1:Y:S01]  /*1310*/  S2R R20, SR_TID.X ;  /* 0x0000000000147919 */ /* 0x000e620000002100 */
[----:B------:R-:W2:Y:S01]  /*1320*/  S2UR UR4, SR_CgaCtaId ;  /* 0x00000000000479c3 */ /* 0x000ea20000008800 */
[----:B------:R-:W-:Y:S01]  /*1330*/  UMOV UR5, 0x400 ;  /* 0x0000040000057882 */ /* 0x000fe20000000000 */
[----:B------:R-:W-:-:S06]  /*1340*/  F2FP.BF16.F32.PACK_AB R11, R11, R10 ;  /* 0x0000000a0b0b723e */ /* 0x000fcc00000010ff */
[----:B------:R-:W-:Y:S01]  /*1350*/  BAR.SYNC.DEFER_BLOCKING 0x0 ;  /* 0x0000000000007b1d */ /* 0x000fe20000010000 */
[----:B------:R-:W-:Y:S02]  /*1360*/  F2FP.BF16.F32.PACK_AB R33, R33, R32 ;  /* 0x000000202121723e */ /* 0x000fe400000010ff */
[----:B------:R-:W-:Y:S02]  /*1370*/  F2FP.BF16.F32.PACK_AB R35, R35, R34 ;  /* 0x000000222323723e */ /* 0x000fe400000010ff */
[----:B------:R-:W-:Y:S02]  /*1380*/  F2FP.BF16.F32.PACK_AB R19, R5, R4 ;  /* 0x000000040513723e */ /* 0x000fe400000010ff */
[----:B------:R-:W-:Y:S02]  /*1390*/  F2FP.BF16.F32.PACK_AB R21, R7, R6 ;  /* 0x000000060715723e */ /* 0x000fe400000010ff */
[----:B------:R-:W-:Y:S02]  /*13a0*/  F2FP.BF16.F32.PACK_AB R23, R9, R8 ;  /* 0x000000080917723e */ /* 0x000fe400000010ff */
[----:B------:R-:W-:Y:S01]  /*13b0*/  F2FP.BF16.F32.PACK_AB R13, R13, R12 ;  /* 0x0000000c0d0d723e */ /* 0x000fe200000010ff */
[----:B------:R-:W3:Y:S01]  /*13c0*/  LDC.64 R8, c[0x0][0x220] ;  /* 0x00008800ff087b82 */ /* 0x000ee20000000a00 */
[----:B------:R-:W-:Y:S01]  /*13d0*/  F2FP.BF16.F32.PACK_AB R15, R15, R14 ;  /* 0x0000000e0f0f723e */ /* 0x000fe200000010ff */
[----:B--2---:R-:W-:Y:S01]  /*13e0*/  UPRMT UR4, UR4, 0x654, UR5 ;  /* 0x0000065404047896 */ /* 0x004fe20008000005 */
[----:B-1----:R-:W-:-:S02]  /*13f0*/  SHF.R.U32.HI R3, RZ, 0x5, R20 ;  /* 0x00000005ff037819 */ /* 0x002fc40000011614 */
[C---:B------:R-:W-:Y:S02]  /*1400*/  LOP3.LUT R16, R20.reuse, 0x1f, RZ, 0xc0, !PT ;  /* 0x0000001f14107812 */ /* 0x040fe400078ec0ff */
[----:B------:R-:W-:Y:S02]  /*1410*/  LOP3.LUT R3, R3, 0x1, RZ, 0xc0, !PT ;  /* 0x0000000103037812 */ /* 0x000fe400078ec0ff */
[----:B------:R-:W-:Y:S02]  /*1420*/  SHF.R.U32.HI R16, RZ, 0x2, R16 ;  /* 0x00000002ff107819 */ /* 0x000fe40000011610 */
[----:B------:R-:W-:-:S03]  /*1430*/  LOP3.LUT R17, R20, 0x3, RZ, 0xc0, !PT ;  /* 0x0000000314117812 */ /* 0x000fc600078ec0ff */
[C-C-:B------:R-:W-:Y:S02]  /*1440*/  IMAD R18, R3.reuse, 0x10, R16.reuse ;  /* 0x0000001003127824 */ /* 0x140fe400078e0210 */
[----:B------:R-:W-:Y:S02]  /*1450*/  IMAD R16, R3, 0x8, R16 ;  /* 0x0000000803107824 */ /* 0x000fe400078e0210 */
[--C-:B------:R-:W-:Y:S02]  /*1460*/  IMAD R18, R18, 0x14, R17.reuse ;  /* 0x0000001412127824 */ /* 0x100fe400078e0211 */
[----:B------:R-:W-:-:S03]  /*1470*/  IMAD R3, R16, 0x5, R17 ;  /* 0x0000000510037824 */ /* 0x000fc600078e0211 */
[----:B------:R-:W-:Y:S01]  /*1480*/  LEA R10, R18, UR4, 0x2 ;  /* 0x00000004120a7c11 */ /* 0x000fe2000f8e10ff */
[----:B------:R-:W-:-:S04]  /*1490*/  IMAD.SHL.U32 R3, R3, 0x8, RZ ;  /* 0x0000000803037824 */ /* 0x000fc800078e00ff */
[----:B------:R-:W-:Y:S01]  /*14a0*/  STS [R10], R33 ;  /* 0x000000210a007388 */ /* 0x000fe20000000800 */
[----:B------:R-:W-:Y:S01]  /*14b0*/  LEA R12, R3, UR4, 0x1 ;  /* 0x00000004030c7c11 */ /* 0x000fe2000f8e08ff */
[----:B------:R-:W-:Y:S01]  /*14c0*/  IMAD.SHL.U32 R3, R20, 0x8, RZ ;  /* 0x0000000814037824 */ /* 0x000fe200078e00ff */
[----:B------:R-:W-:Y:S01]  /*14d0*/  ULDC UR4, c[0x0][0x22c] ;  /* 0x00008b0000047ab9 */ /* 0x000fe20000000800 */
[----:B------:R-:W-:Y:S03]  /*14e0*/  STS [R10+0x280], R35 ;  /* 0x000280230a007388 */ /* 0x000fe60000000800 */
[----:B------:R-:W-:Y:S01]  /*14f0*/  LOP3.LUT R3, R0, 0x18, R3, 0xf8, !PT ;  /* 0x0000001800037812 */ /* 0x000fe200078ef803 */
[----:B------:R-:W-:Y:S01]  /*1500*/  STS [R10+0x10], R19 ;  /* 0x000010130a007388 */ /* 0x000fe20000000800 */
[C---:B------:R-:W-:Y:S02]  /*1510*/  LOP3.LUT R0, R2.reuse, 0x10, RZ, 0xfc, !PT ;  /* 0x0000001002007812 */ /* 0x040fe400078efcff */
[----:B------:R-:W-:Y:S01]  /*1520*/  ISETP.GE.AND P0, PT, R3, 0xc00, PT ;  /* 0x00000c000300780c */ /* 0x000fe20003f06270 */
[----:B------:R-:W-:Y:S03]  /*1530*/  STS [R10+0x290], R21 ;  /* 0x000290150a007388 */ /* 0x000fe60000000800 */
[----:B------:R-:W-:Y:S01]  /*1540*/  ISETP.LT.AND P1, PT, R2, UR4, !P0 ;  /* 0x0000000402007c0c */ /* 0x000fe2000c721270 */
[----:B------:R-:W-:Y:S01]  /*1550*/  STS [R10+0x20], R23 ;  /* 0x000020170a007388 */ /* 0x000fe20000000800 */
[----:B------:R-:W-:-:S03]  /*1560*/  ISETP.LT.AND P0, PT, R0, UR4, !P0 ;  /* 0x0000000400007c0c */ /* 0x000fc6000c701270 */
[----:B------:R1:W-:Y:S04]  /*1570*/  STS [R10+0x2a0], R11 ;  /* 0x0002a00b0a007388 */ /* 0x0003e80000000800 */
[----:B------:R-:W-:Y:S04]  /*1580*/  STS [R10+0x30], R13 ;  /* 0x0000300d0a007388 */ /* 0x000fe80000000800 */
[----:B------:R-:W-:Y:S01]  /*1590*/  STS [R10+0x2b0], R15 ;  /* 0x0002b00f0a007388 */ /* 0x000fe20000000800 */
[----:B-1----:R-:W-:Y:S01]  /*15a0*/  IMAD R11, R2, 0xc00, R3 ;  /* 0x00000c00020b7824 */ /* 0x002fe200078e0203 */
[----:B------:R-:W-:Y:S03]  /*15b0*/  BAR.SYNC.DEFER_BLOCKING 0x0 ;  /* 0x0000000000007b1d */ /* 0x000fe60000010000 */
[----:B---3--:R-:W-:-:S03]  /*15c0*/  IMAD.WIDE R2, R11, 0x2, R8 ;  /* 0x000000020b027825 */ /* 0x008fc600078e0208 */
[----:B------:R-:W1:Y:S04]  /*15d0*/  LDS.128 R4, [R12] ;  /* 0x000000000c047984 */ /* 0x000e680000000c00 */
[----:B-1----:R1:W-:Y:S01]  /*15e0*/  @P1 STG.E.128 desc[UR6][R2.64], R4 ;  /* 0x0000000402001986 */ /* 0x0023e2000c101d06 */
[----:B------:R-:W-:Y:S05]  /*15f0*/  @!P0 EXIT ;  /* 0x000000000000894d */ /* 0x000fea0003800000 */
[----:B------:R-:W0:Y:S01]  /*1600*/  LDS.128 R12, [R12+0x500] ;  /* 0x000500000c0c7984 */ /* 0x000e220000000c00 */
[----:B------:R-:W-:-:S04]  /*1610*/  VIADD R11, R11, 0xc000 ;  /* 0x0000c0000b0b7836 */ /* 0x000fc80000000000 */
[----:B------:R-:W-:-:S05]  /*1620*/  IMAD.WIDE R8, R11, 0x2, R8 ;  /* 0x000000020b087825 */ /* 0x000fca00078e0208 */
[----:B0-----:R-:W-:Y:S01]  /*1630*/  STG.E.128 desc[UR6][R8.64], R12 ;  /* 0x0000000c08007986 */ /* 0x001fe2000c101d06 */
[----:B------:R-:W-:Y:S05]  /*1640*/  EXIT ;  /* 0x000000000000794d */ /* 0x000fea0003800000 */
.L_x_1:
[----:B------:R-:W-:-:S00]  /*1650*/  BRA `(.L_x_1) ;  /* 0xfffffffc00fc7947 */ /* 0x000fc0000383ffff */
[----:B------:R-:W-:-:S00]  /*1660*/  NOP ;  /* 0x0000000000007918 */ /* 0x000fc00000000000 */
        /* <DEDUP_REMOVED lines=9> */
.L_x_2:


//--------------------- .nv.shared.triton_mm      --------------------------
	.section	.nv.shared.triton_mm,"aw",@nobits
	.sectionflags	@""
	.align	16
	.zero		1024


//--------------------- .nv.constant0.triton_mm   --------------------------
	.section	.nv.constant0.triton_mm,"a",@progbits
	.sectionflags	@""
	.align	4
.nv.constant0.triton_mm:
	.zero		560
